//
// Generated by NVIDIA NVVM Compiler
//
// Compiler Build ID: CL-36424714
// Cuda compilation tools, release 13.0, V13.0.88
// Based on NVVM 20.0.0
//

.version 9.0
.target sm_100
.address_size 64

	// .globl	_Z21gpuLinearSearchKernelPiiiS_

.visible .entry _Z21gpuLinearSearchKernelPiiiS_(
	.param .u64 .ptr .align 1 _Z21gpuLinearSearchKernelPiiiS__param_0,
	.param .u32 _Z21gpuLinearSearchKernelPiiiS__param_1,
	.param .u32 _Z21gpuLinearSearchKernelPiiiS__param_2,
	.param .u64 .ptr .align 1 _Z21gpuLinearSearchKernelPiiiS__param_3
)
{
	.reg .pred 	%p<4>;
	.reg .b32 	%r<8>;
	.reg .b64 	%rd<7>;

	ld.param.u64 	%rd2, [_Z21gpuLinearSearchKernelPiiiS__param_0];
	ld.param.u32 	%r3, [_Z21gpuLinearSearchKernelPiiiS__param_1];
	ld.param.u32 	%r4, [_Z21gpuLinearSearchKernelPiiiS__param_2];
	ld.param.u64 	%rd3, [_Z21gpuLinearSearchKernelPiiiS__param_3];
	setp.lt.s32 	%p1, %r3, 1;
	@%p1 bra 	$L__BB0_5;
	cvta.to.global.u64 	%rd1, %rd2;
	mov.b32 	%r7, 0;
$L__BB0_2:
	mul.wide.u32 	%rd4, %r7, 4;
	add.s64 	%rd5, %rd1, %rd4;
	ld.global.u32 	%r6, [%rd5];
	setp.ne.s32 	%p2, %r6, %r4;
	@%p2 bra 	$L__BB0_4;
	cvta.to.global.u64 	%rd6, %rd3;
	st.global.u32 	[%rd6], %r7;
	bra.uni 	$L__BB0_5;
$L__BB0_4:
	add.s32 	%r7, %r7, 1;
	setp.ne.s32 	%p3, %r7, %r3;
	@%p3 bra 	$L__BB0_2;
$L__BB0_5:
	ret;

}


// ===== COMPILED SASS (sm_100) =====

	.target	sm_100

	.elftype	@"ET_EXEC"


//--------------------- .note.nv.tkinfo           --------------------------
	.section	.note.nv.tkinfo,"",@"SHT_NOTE"
	.sectionflags	@"SHF_NOTE_NV_TKINFO"
	.tkinfo
        /*0018*/ 	.word	0x00000002
        /*0030*/ 	.string	""
        /*0030*/ 	.string	"ptxas"
        /*0030*/ 	.string	"Cuda compilation tools, release 13.0, V13.0.88"
        /*0030*/ 	.string	"Build cuda_13.0.r13.0/compiler.36424714_0"
        /*0030*/ 	.string	"-arch sm_100 -m 64 "



//--------------------- .note.nv.cuinfo           --------------------------
	.section	.note.nv.cuinfo,"",@"SHT_NOTE"
	.sectionflags	@"SHF_NOTE_NV_CUINFO"
        /*0018*/ 	.short	0x0002
        /*001a*/ 	.short	0x0064
        /*001c*/ 	.short	0x0082
	.zero		2


//--------------------- .nv.info                  --------------------------
	.section	.nv.info,"",@"SHT_CUDA_INFO"
	.align	4


	//----- nvinfo : EIATTR_REGCOUNT
	.align		4
        /*0000*/ 	.byte	0x04, 0x2f
        /*0002*/ 	.short	(.L_1 - .L_0)
	.align		4
.L_0:
        /*0004*/ 	.word	index@(_Z21gpuLinearSearchKernelPiiiS_)
        /*0008*/ 	.word	0x0000000a


	//----- nvinfo : EIATTR_FRAME_SIZE
	.align		4
.L_1:
        /*000c*/ 	.byte	0x04, 0x11
        /*000e*/ 	.short	(.L_3 - .L_2)
	.align		4
.L_2:
        /*0010*/ 	.word	index@(_Z21gpuLinearSearchKernelPiiiS_)
        /*0014*/ 	.word	0x00000000


	//----- nvinfo : EIATTR_MIN_STACK_SIZE
	.align		4
.L_3:
        /*0018*/ 	.byte	0x04, 0x12
        /*001a*/ 	.short	(.L_5 - .L_4)
	.align		4
.L_4:
        /*001c*/ 	.word	index@(_Z21gpuLinearSearchKernelPiiiS_)
        /*0020*/ 	.word	0x00000000
.L_5:


//--------------------- .nv.compat                --------------------------
	.section	.nv.compat,"",@"SHT_CUDA_COMPAT_INFO"
	.align	4
        /*0000*/ 	.byte	0x02, 0x09, 0x00, 0x00, 0x02, 0x02, 0x01, 0x00, 0x02, 0x05, 0x05, 0x00, 0x03, 0x07, 0x01, 0x01
        /*0010*/ 	.byte	0x02, 0x03, 0x00, 0x00, 0x02, 0x06, 0x01, 0x00, 0x04, 0x0b, 0x08, 0x00, 0x09, 0x00, 0x00, 0x00
        /*0020*/ 	.byte	0x00, 0x00, 0x00, 0x00


//--------------------- .nv.info._Z21gpuLinearSearchKernelPiiiS_ --------------------------
	.section	.nv.info._Z21gpuLinearSearchKernelPiiiS_,"",@"SHT_CUDA_INFO"
	.sectionflags	@""
	.align	4


	//----- nvinfo : EIATTR_CUDA_API_VERSION
	.align		4
        /*0000*/ 	.byte	0x04, 0x37
        /*0002*/ 	.short	(.L_7 - .L_6)
.L_6:
        /*0004*/ 	.word	0x00000082


	//----- nvinfo : EIATTR_KPARAM_INFO
	.align		4
.L_7:
        /*0008*/ 	.byte	0x04, 0x17
        /*000a*/ 	.short	(.L_9 - .L_8)
.L_8:
        /*000c*/ 	.word	0x00000000
        /*0010*/ 	.short	0x0003
        /*0012*/ 	.short	0x0010
        /*0014*/ 	.byte	0x00, 0xf5, 0x21, 0x00


	//----- nvinfo : EIATTR_KPARAM_INFO
	.align		4
.L_9:
        /*0018*/ 	.byte	0x04, 0x17
        /*001a*/ 	.short	(.L_11 - .L_10)
.L_10:
        /*001c*/ 	.word	0x00000000
        /*0020*/ 	.short	0x0002
        /*0022*/ 	.short	0x000c
        /*0024*/ 	.byte	0x00, 0xf0, 0x11, 0x00


	//----- nvinfo : EIATTR_KPARAM_INFO
	.align		4
.L_11:
        /*0028*/ 	.byte	0x04, 0x17
        /*002a*/ 	.short	(.L_13 - .L_12)
.L_12:
        /*002c*/ 	.word	0x00000000
        /*0030*/ 	.short	0x0001
        /*0032*/ 	.short	0x0008
        /*0034*/ 	.byte	0x00, 0xf0, 0x11, 0x00


	//----- nvinfo : EIATTR_KPARAM_INFO
	.align		4
.L_13:
        /*0038*/ 	.byte	0x04, 0x17
        /*003a*/ 	.short	(.L_15 - .L_14)
.L_14:
        /*003c*/ 	.word	0x00000000
        /*0040*/ 	.short	0x0000
        /*0042*/ 	.short	0x0000
        /*0044*/ 	.byte	0x00, 0xf5, 0x21, 0x00


	//----- nvinfo : EIATTR_SPARSE_MMA_MASK
	.align		4
.L_15:
        /*0048*/ 	.byte	0x03, 0x50
        /*004a*/ 	.short	0x0000


	//----- nvinfo : EIATTR_MAXREG_COUNT
	.align		4
        /*004c*/ 	.byte	0x03, 0x1b
        /*004e*/ 	.short	0x00ff


	//----- nvinfo : EIATTR_MERCURY_ISA_VERSION
	.align		4
        /*0050*/ 	.byte	0x03, 0x5f
        /*0052*/ 	.short	0x0101


	//----- nvinfo : EIATTR_VRC_CTA_INIT_COUNT
	.align		4
        /*0054*/ 	.byte	0x02, 0x4a
	.zero		1
	.zero		1


	//----- nvinfo : EIATTR_EXIT_INSTR_OFFSETS
	.align		4
        /*0058*/ 	.byte	0x04, 0x1c
        /*005a*/ 	.short	(.L_17 - .L_16)


	//   ....[0]....
.L_16:
        /*005c*/ 	.word	0x00000030


	//   ....[1]....
        /*0060*/ 	.word	0x00000100


	//   ....[2]....
        /*0064*/ 	.word	0x00000130


	//----- nvinfo : EIATTR_CBANK_PARAM_SIZE
	.align		4
.L_17:
        /*0068*/ 	.byte	0x03, 0x19
        /*006a*/ 	.short	0x0018


	//----- nvinfo : EIATTR_PARAM_CBANK
	.align		4
        /*006c*/ 	.byte	0x04, 0x0a
        /*006e*/ 	.short	(.L_19 - .L_18)
	.align		4
.L_18:
        /*0070*/ 	.word	index@(.nv.constant0._Z21gpuLinearSearchKernelPiiiS_)
        /*0074*/ 	.short	0x0380
        /*0076*/ 	.short	0x0018


	//----- nvinfo : EIATTR_SW_WAR
	.align		4
.L_19:
        /*0078*/ 	.byte	0x04, 0x36
        /*007a*/ 	.short	(.L_21 - .L_20)
.L_20:
        /*007c*/ 	.word	0x00000008
.L_21:


//--------------------- .nv.callgraph             --------------------------
	.section	.nv.callgraph,"",@"SHT_CUDA_CALLGRAPH"
	.align	4
	.sectionentsize	8
	.align		4
        /*0000*/ 	.word	0x00000000
	.align		4
        /*0004*/ 	.word	0xffffffff
	.align		4
        /*0008*/ 	.word	0x00000000
	.align		4
        /*000c*/ 	.word	0xfffffffe
	.align		4
        /*0010*/ 	.word	0x00000000
	.align		4
        /*0014*/ 	.word	0xfffffffd
	.align		4
        /*0018*/ 	.word	0x00000000
	.align		4
        /*001c*/ 	.word	0xfffffffc


//--------------------- .text._Z21gpuLinearSearchKernelPiiiS_ --------------------------
	.section	.text._Z21gpuLinearSearchKernelPiiiS_,"ax",@progbits
	.align	128
        .global         _Z21gpuLinearSearchKernelPiiiS_
        .type           _Z21gpuLinearSearchKernelPiiiS_,@function
        .size           _Z21gpuLinearSearchKernelPiiiS_,(.L_x_3 - _Z21gpuLinearSearchKernelPiiiS_)
        .other          _Z21gpuLinearSearchKernelPiiiS_,@"STO_CUDA_ENTRY STV_DEFAULT"
_Z21gpuLinearSearchKernelPiiiS_:
.text._Z21gpuLinearSearchKernelPiiiS_:
[----:B------:R-:W-:Y:S08]  /*0000*/  LDC R1, c[0x0][0x37c] ;  /* 0x0000df00ff017b82 */ /* 0x000ff00000000800 */
[----:B------:R-:W0:Y:S02]  /*0010*/  LDC R0, c[0x0][0x388] ;  /* 0x0000e200ff007b82 */ /* 0x000e240000000800 */
[----:B0-----:R-:W-:-:S13]  /*0020*/  ISETP.GE.AND P0, PT, R0, 0x1, PT ;  /* 0x000000010000780c */ /* 0x001fda0003f06270 */
[----:B------:R-:W-:Y:S05]  /*0030*/  @!P0 EXIT ;  /* 0x000000000000894d */ /* 0x000fea0003800000 */
[----:B------:R-:W0:Y:S01]  /*0040*/  LDC.64 R4, c[0x0][0x380] ;  /* 0x0000e000ff047b82 */ /* 0x000e220000000a00 */
[----:B------:R-:W-:Y:S01]  /*0050*/  IMAD.MOV.U32 R7, RZ, RZ, RZ ;  /* 0x000000ffff077224 */ /* 0x000fe200078e00ff */
[----:B------:R-:W1:Y:S01]  /*0060*/  LDCU.64 UR4, c[0x0][0x358] ;  /* 0x00006b00ff0477ac */ /* 0x000e620008000a00 */
[----:B------:R-:W2:Y:S01]  /*0070*/  LDCU UR7, c[0x0][0x388] ;  /* 0x00007100ff0777ac */ /* 0x000ea20008000800 */
[----:B------:R-:W3:Y:S04]  /*0080*/  LDCU UR6, c[0x0][0x38c] ;  /* 0x00007180ff0677ac */ /* 0x000ee80008000800 */
.L_x_1:
[----:B0-----:R-:W-:-:S06]  /*0090*/  IMAD.WIDE.U32 R2, R7, 0x4, R4 ;  /* 0x0000000407027825 */ /* 0x001fcc00078e0004 */
[----:B-1----:R-:W3:Y:S02]  /*00a0*/  LDG.E R2, desc[UR4][R2.64] ;  /* 0x0000000402027981 */ /* 0x002ee4000c1e1900 */
[----:B---3--:R-:W-:-:S13]  /*00b0*/  ISETP.NE.AND P0, PT, R2, UR6, PT ;  /* 0x0000000602007c0c */ /* 0x008fda000bf05270 */
[----:B------:R-:W-:Y:S05]  /*00c0*/  @!P0 BRA `(.L_x_0) ;  /* 0x0000000000108947 */ /* 0x000fea0003800000 */
[----:B------:R-:W-:-:S05]  /*00d0*/  VIADD R7, R7, 0x1 ;  /* 0x0000000107077836 */ /* 0x000fca0000000000 */
[----:B--2---:R-:W-:-:S13]  /*00e0*/  ISETP.NE.AND P0, PT, R7, UR7, PT ;  /* 0x0000000707007c0c */ /* 0x004fda000bf05270 */
[----:B------:R-:W-:Y:S05]  /*00f0*/  @P0 BRA `(.L_x_1) ;  /* 0xfffffffc00e40947 */ /* 0x000fea000383ffff */
[----:B------:R-:W-:Y:S05]  /*0100*/  EXIT ;  /* 0x000000000000794d */ /* 0x000fea0003800000 */
.L_x_0:
[----:B------:R-:W0:Y:S02]  /*0110*/  LDC.64 R2, c[0x0][0x390] ;  /* 0x0000e400ff027b82 */ /* 0x000e240000000a00 */
[----:B0-----:R-:W-:Y:S01]  /*0120*/  STG.E desc[UR4][R2.64], R7 ;  /* 0x0000000702007986 */ /* 0x001fe2000c101904 */
[----:B--2---:R-:W-:Y:S05]  /*0130*/  EXIT ;  /* 0x000000000000794d */ /* 0x004fea0003800000 */
.L_x_2:
[----:B------:R-:W-:-:S00]  /*0140*/  BRA `(.L_x_2) ;  /* 0xfffffffc00fc7947 */ /* 0x000fc0000383ffff */
[----:B------:R-:W-:-:S00]  /*0150*/  NOP ;  /* 0x0000000000007918 */ /* 0x000fc00000000000 */
        /* <DEDUP_REMOVED lines=10> */
.L_x_3:


//--------------------- .nv.shared.reserved.0     --------------------------
	.section	.nv.shared.reserved.0,"aw",@nobits
	.weak		__nv_reservedSMEM_offset_0_alias
	.size		__nv_reservedSMEM_offset_0_alias, 0, 64
	.other		__nv_reservedSMEM_offset_0_alias,@"STO_CUDA_RESERVED_SHARED STV_DEFAULT"
__nv_reservedSMEM_offset_0_alias:
	.zero		0
	.zero		64


//--------------------- .nv.constant0._Z21gpuLinearSearchKernelPiiiS_ --------------------------
	.section	.nv.constant0._Z21gpuLinearSearchKernelPiiiS_,"a",@progbits
	.sectionflags	@""
	.align	4
.nv.constant0._Z21gpuLinearSearchKernelPiiiS_:
	.zero		920


//--------------------- SYMBOLS --------------------------

	.type		.nv.reservedSmem.offset0,@object
	.size		.nv.reservedSmem.offset0,0x4
